//
// Generated by NVIDIA NVVM Compiler
//
// Compiler Build ID: CL-36424714
// Cuda compilation tools, release 13.0, V13.0.88
// Based on NVVM 20.0.0
//

.version 9.0
.target sm_100
.address_size 64

	// .globl	_Z29kawpow_multi_pool_mine_kernelPhP15MultiPoolResultmii

.visible .entry _Z29kawpow_multi_pool_mine_kernelPhP15MultiPoolResultmii(
	.param .u64 .ptr .align 1 _Z29kawpow_multi_pool_mine_kernelPhP15MultiPoolResultmii_param_0,
	.param .u64 .ptr .align 1 _Z29kawpow_multi_pool_mine_kernelPhP15MultiPoolResultmii_param_1,
	.param .u64 _Z29kawpow_multi_pool_mine_kernelPhP15MultiPoolResultmii_param_2,
	.param .u32 _Z29kawpow_multi_pool_mine_kernelPhP15MultiPoolResultmii_param_3,
	.param .u32 _Z29kawpow_multi_pool_mine_kernelPhP15MultiPoolResultmii_param_4
)
{
	.reg .pred 	%p<40>;
	.reg .b16 	%rs<9>;
	.reg .b32 	%r<107>;
	.reg .b64 	%rd<12>;

	ld.param.u64 	%rd9, [_Z29kawpow_multi_pool_mine_kernelPhP15MultiPoolResultmii_param_0];
	ld.param.u64 	%rd7, [_Z29kawpow_multi_pool_mine_kernelPhP15MultiPoolResultmii_param_1];
	ld.param.u64 	%rd8, [_Z29kawpow_multi_pool_mine_kernelPhP15MultiPoolResultmii_param_2];
	ld.param.u32 	%r21, [_Z29kawpow_multi_pool_mine_kernelPhP15MultiPoolResultmii_param_3];
	ld.param.u32 	%r22, [_Z29kawpow_multi_pool_mine_kernelPhP15MultiPoolResultmii_param_4];
	cvta.to.global.u64 	%rd1, %rd9;
	ld.global.u32 	%r23, [%rd1];
	setp.ne.s32 	%p3, %r23, 80;
	@%p3 bra 	$L__BB0_23;
	cvt.u32.u64 	%r1, %rd8;
	setp.lt.s32 	%p4, %r21, 1;
	mov.b32 	%r105, 0;
	@%p4 bra 	$L__BB0_18;
	add.s32 	%r27, %r21, -1;
	min.u32 	%r28, %r27, 31;
	neg.s32 	%r103, %r28;
	add.s64 	%rd11, %rd1, 115;
	mov.b32 	%r105, 0;
	mov.b32 	%r102, -1;
$L__BB0_3:
	add.s32 	%r102, %r102, 1;
	ld.global.u8 	%r29, [%rd11+-31];
	shl.b32 	%r30, %r29, 24;
	ld.global.u8 	%r31, [%rd11+-30];
	shl.b32 	%r32, %r31, 16;
	or.b32  	%r33, %r32, %r30;
	ld.global.u8 	%rs1, [%rd11+-29];
	mul.wide.u16 	%r34, %rs1, 256;
	or.b32  	%r35, %r33, %r34;
	ld.global.u8 	%r36, [%rd11+-28];
	or.b32  	%r7, %r35, %r36;
	ld.global.u8 	%r37, [%rd11+-27];
	shl.b32 	%r38, %r37, 24;
	ld.global.u8 	%r39, [%rd11+-26];
	shl.b32 	%r40, %r39, 16;
	or.b32  	%r41, %r40, %r38;
	ld.global.u8 	%rs2, [%rd11+-25];
	mul.wide.u16 	%r42, %rs2, 256;
	or.b32  	%r43, %r41, %r42;
	ld.global.u8 	%r44, [%rd11+-24];
	or.b32  	%r8, %r43, %r44;
	ld.global.u8 	%r45, [%rd11+-23];
	shl.b32 	%r46, %r45, 24;
	ld.global.u8 	%r47, [%rd11+-22];
	shl.b32 	%r48, %r47, 16;
	or.b32  	%r49, %r48, %r46;
	ld.global.u8 	%rs3, [%rd11+-21];
	mul.wide.u16 	%r50, %rs3, 256;
	or.b32  	%r51, %r49, %r50;
	ld.global.u8 	%r52, [%rd11+-20];
	or.b32  	%r9, %r51, %r52;
	ld.global.u8 	%r53, [%rd11+-19];
	shl.b32 	%r54, %r53, 24;
	ld.global.u8 	%r55, [%rd11+-18];
	shl.b32 	%r56, %r55, 16;
	or.b32  	%r57, %r56, %r54;
	ld.global.u8 	%rs4, [%rd11+-17];
	mul.wide.u16 	%r58, %rs4, 256;
	or.b32  	%r59, %r57, %r58;
	ld.global.u8 	%r60, [%rd11+-16];
	or.b32  	%r10, %r59, %r60;
	ld.global.u8 	%r61, [%rd11+-15];
	shl.b32 	%r62, %r61, 24;
	ld.global.u8 	%r63, [%rd11+-14];
	shl.b32 	%r64, %r63, 16;
	or.b32  	%r65, %r64, %r62;
	ld.global.u8 	%rs5, [%rd11+-13];
	mul.wide.u16 	%r66, %rs5, 256;
	or.b32  	%r67, %r65, %r66;
	ld.global.u8 	%r68, [%rd11+-12];
	or.b32  	%r11, %r67, %r68;
	ld.global.u8 	%r69, [%rd11+-11];
	shl.b32 	%r70, %r69, 24;
	ld.global.u8 	%r71, [%rd11+-10];
	shl.b32 	%r72, %r71, 16;
	or.b32  	%r73, %r72, %r70;
	ld.global.u8 	%rs6, [%rd11+-9];
	mul.wide.u16 	%r74, %rs6, 256;
	or.b32  	%r75, %r73, %r74;
	ld.global.u8 	%r76, [%rd11+-8];
	or.b32  	%r12, %r75, %r76;
	ld.global.u8 	%r77, [%rd11+-7];
	shl.b32 	%r78, %r77, 24;
	ld.global.u8 	%r79, [%rd11+-6];
	shl.b32 	%r80, %r79, 16;
	or.b32  	%r81, %r80, %r78;
	ld.global.u8 	%rs7, [%rd11+-5];
	mul.wide.u16 	%r82, %rs7, 256;
	or.b32  	%r83, %r81, %r82;
	ld.global.u8 	%r84, [%rd11+-4];
	or.b32  	%r13, %r83, %r84;
	ld.global.u8 	%r85, [%rd11+-3];
	shl.b32 	%r86, %r85, 24;
	ld.global.u8 	%r87, [%rd11+-2];
	shl.b32 	%r88, %r87, 16;
	or.b32  	%r89, %r88, %r86;
	ld.global.u8 	%rs8, [%rd11+-1];
	mul.wide.u16 	%r90, %rs8, 256;
	or.b32  	%r91, %r89, %r90;
	ld.global.u8 	%r92, [%rd11];
	or.b32  	%r14, %r91, %r92;
	setp.lt.u32 	%p6, %r14, 1515870821;
	mov.pred 	%p5, -1;
	mov.pred 	%p39, %p5;
	@%p6 bra 	$L__BB0_17;
	setp.ne.s32 	%p8, %r14, 1515870821;
	mov.pred 	%p7, 0;
	mov.pred 	%p39, %p7;
	@%p8 bra 	$L__BB0_17;
	setp.lt.u32 	%p10, %r13, 1515870820;
	mov.pred 	%p39, %p5;
	@%p10 bra 	$L__BB0_17;
	setp.ne.s32 	%p12, %r13, 1515870820;
	mov.pred 	%p39, %p7;
	@%p12 bra 	$L__BB0_17;
	setp.lt.u32 	%p14, %r12, 1515870823;
	mov.pred 	%p39, %p5;
	@%p14 bra 	$L__BB0_17;
	setp.ne.s32 	%p16, %r12, 1515870823;
	mov.pred 	%p39, %p7;
	@%p16 bra 	$L__BB0_17;
	setp.lt.u32 	%p18, %r11, 1515870822;
	mov.pred 	%p39, %p5;
	@%p18 bra 	$L__BB0_17;
	setp.ne.s32 	%p20, %r11, 1515870822;
	mov.pred 	%p39, %p7;
	@%p20 bra 	$L__BB0_17;
	setp.lt.u32 	%p22, %r10, 1515870817;
	mov.pred 	%p39, %p5;
	@%p22 bra 	$L__BB0_17;
	setp.ne.s32 	%p24, %r10, 1515870817;
	mov.pred 	%p39, %p7;
	@%p24 bra 	$L__BB0_17;
	setp.lt.u32 	%p26, %r9, 1515870816;
	mov.pred 	%p39, %p5;
	@%p26 bra 	$L__BB0_17;
	setp.ne.s32 	%p28, %r9, 1515870816;
	mov.pred 	%p39, %p7;
	@%p28 bra 	$L__BB0_17;
	setp.lt.u32 	%p30, %r8, 1515870819;
	mov.pred 	%p39, %p5;
	@%p30 bra 	$L__BB0_17;
	setp.eq.s32 	%p31, %r8, 1515870819;
	setp.lt.u32 	%p32, %r7, 1515870818;
	and.pred  	%p39, %p31, %p32;
$L__BB0_17:
	mov.b32 	%r93, 1;
	shl.b32 	%r94, %r93, %r102;
	selp.b32 	%r95, 0, %r94, %p39;
	or.b32  	%r105, %r95, %r105;
	add.s32 	%r103, %r103, 1;
	add.s64 	%rd11, %rd11, 116;
	setp.ne.s32 	%p33, %r103, 1;
	@%p33 bra 	$L__BB0_3;
$L__BB0_18:
	setp.eq.s32 	%p34, %r105, 0;
	setp.lt.s32 	%p35, %r22, 1;
	or.pred  	%p36, %p34, %p35;
	@%p36 bra 	$L__BB0_23;
	cvta.to.global.u64 	%rd5, %rd7;
	mov.u32 	%r97, %tid.x;
	mov.u32 	%r98, %ctaid.x;
	mov.u32 	%r99, %ntid.x;
	mad.lo.s32 	%r100, %r98, %r99, %r97;
	add.s32 	%r18, %r100, %r1;
	mov.b32 	%r106, 0;
	bra.uni 	$L__BB0_21;
$L__BB0_20:
	add.s32 	%r106, %r106, 1;
	setp.eq.s32 	%p38, %r106, %r22;
	@%p38 bra 	$L__BB0_23;
$L__BB0_21:
	mul.wide.u32 	%rd10, %r106, 8;
	add.s64 	%rd6, %rd5, %rd10;
	atom.relaxed.global.cas.b32 	%r101, [%rd6], 0, %r18;
	setp.ne.s32 	%p37, %r101, 0;
	@%p37 bra 	$L__BB0_20;
	st.global.u32 	[%rd6+4], %r105;
$L__BB0_23:
	ret;

}


// ===== COMPILED SASS (sm_100) =====

	.target	sm_100

	.elftype	@"ET_EXEC"


//--------------------- .note.nv.tkinfo           --------------------------
	.section	.note.nv.tkinfo,"",@"SHT_NOTE"
	.sectionflags	@"SHF_NOTE_NV_TKINFO"
	.tkinfo
        /*0018*/ 	.word	0x00000002
        /*0030*/ 	.string	""
        /*0030*/ 	.string	"ptxas"
        /*0030*/ 	.string	"Cuda compilation tools, release 13.0, V13.0.88"
        /*0030*/ 	.string	"Build cuda_13.0.r13.0/compiler.36424714_0"
        /*0030*/ 	.string	"-arch sm_100 -m 64 "



//--------------------- .note.nv.cuinfo           --------------------------
	.section	.note.nv.cuinfo,"",@"SHT_NOTE"
	.sectionflags	@"SHF_NOTE_NV_CUINFO"
        /*0018*/ 	.short	0x0002
        /*001a*/ 	.short	0x0064
        /*001c*/ 	.short	0x0082
	.zero		2


//--------------------- .nv.info                  --------------------------
	.section	.nv.info,"",@"SHT_CUDA_INFO"
	.align	4


	//----- nvinfo : EIATTR_REGCOUNT
	.align		4
        /*0000*/ 	.byte	0x04, 0x2f
        /*0002*/ 	.short	(.L_1 - .L_0)
	.align		4
.L_0:
        /*0004*/ 	.word	index@(_Z29kawpow_multi_pool_mine_kernelPhP15MultiPoolResultmii)
        /*0008*/ 	.word	0x0000001e


	//----- nvinfo : EIATTR_FRAME_SIZE
	.align		4
.L_1:
        /*000c*/ 	.byte	0x04, 0x11
        /*000e*/ 	.short	(.L_3 - .L_2)
	.align		4
.L_2:
        /*0010*/ 	.word	index@(_Z29kawpow_multi_pool_mine_kernelPhP15MultiPoolResultmii)
        /*0014*/ 	.word	0x00000000


	//----- nvinfo : EIATTR_MIN_STACK_SIZE
	.align		4
.L_3:
        /*0018*/ 	.byte	0x04, 0x12
        /*001a*/ 	.short	(.L_5 - .L_4)
	.align		4
.L_4:
        /*001c*/ 	.word	index@(_Z29kawpow_multi_pool_mine_kernelPhP15MultiPoolResultmii)
        /*0020*/ 	.word	0x00000000
.L_5:


//--------------------- .nv.compat                --------------------------
	.section	.nv.compat,"",@"SHT_CUDA_COMPAT_INFO"
	.align	4
        /*0000*/ 	.byte	0x02, 0x09, 0x00, 0x00, 0x02, 0x02, 0x01, 0x00, 0x02, 0x05, 0x05, 0x00, 0x03, 0x07, 0x01, 0x01
        /*0010*/ 	.byte	0x02, 0x03, 0x00, 0x00, 0x02, 0x06, 0x01, 0x00, 0x04, 0x0b, 0x08, 0x00, 0x09, 0x00, 0x00, 0x00
        /*0020*/ 	.byte	0x00, 0x00, 0x00, 0x00


//--------------------- .nv.info._Z29kawpow_multi_pool_mine_kernelPhP15MultiPoolResultmii --------------------------
	.section	.nv.info._Z29kawpow_multi_pool_mine_kernelPhP15MultiPoolResultmii,"",@"SHT_CUDA_INFO"
	.sectionflags	@""
	.align	4


	//----- nvinfo : EIATTR_CUDA_API_VERSION
	.align		4
        /*0000*/ 	.byte	0x04, 0x37
        /*0002*/ 	.short	(.L_7 - .L_6)
.L_6:
        /*0004*/ 	.word	0x00000082


	//----- nvinfo : EIATTR_KPARAM_INFO
	.align		4
.L_7:
        /*0008*/ 	.byte	0x04, 0x17
        /*000a*/ 	.short	(.L_9 - .L_8)
.L_8:
        /*000c*/ 	.word	0x00000000
        /*0010*/ 	.short	0x0004
        /*0012*/ 	.short	0x001c
        /*0014*/ 	.byte	0x00, 0xf0, 0x11, 0x00


	//----- nvinfo : EIATTR_KPARAM_INFO
	.align		4
.L_9:
        /*0018*/ 	.byte	0x04, 0x17
        /*001a*/ 	.short	(.L_11 - .L_10)
.L_10:
        /*001c*/ 	.word	0x00000000
        /*0020*/ 	.short	0x0003
        /*0022*/ 	.short	0x0018
        /*0024*/ 	.byte	0x00, 0xf0, 0x11, 0x00


	//----- nvinfo : EIATTR_KPARAM_INFO
	.align		4
.L_11:
        /*0028*/ 	.byte	0x04, 0x17
        /*002a*/ 	.short	(.L_13 - .L_12)
.L_12:
        /*002c*/ 	.word	0x00000000
        /*0030*/ 	.short	0x0002
        /*0032*/ 	.short	0x0010
        /*0034*/ 	.byte	0x00, 0xf0, 0x21, 0x00


	//----- nvinfo : EIATTR_KPARAM_INFO
	.align		4
.L_13:
        /*0038*/ 	.byte	0x04, 0x17
        /*003a*/ 	.short	(.L_15 - .L_14)
.L_14:
        /*003c*/ 	.word	0x00000000
        /*0040*/ 	.short	0x0001
        /*0042*/ 	.short	0x0008
        /*0044*/ 	.byte	0x00, 0xf5, 0x21, 0x00


	//----- nvinfo : EIATTR_KPARAM_INFO
	.align		4
.L_15:
        /*0048*/ 	.byte	0x04, 0x17
        /*004a*/ 	.short	(.L_17 - .L_16)
.L_16:
        /*004c*/ 	.word	0x00000000
        /*0050*/ 	.short	0x0000
        /*0052*/ 	.short	0x0000
        /*0054*/ 	.byte	0x00, 0xf5, 0x21, 0x00


	//----- nvinfo : EIATTR_SPARSE_MMA_MASK
	.align		4
.L_17:
        /*0058*/ 	.byte	0x03, 0x50
        /*005a*/ 	.short	0x0000


	//----- nvinfo : EIATTR_MAXREG_COUNT
	.align		4
        /*005c*/ 	.byte	0x03, 0x1b
        /*005e*/ 	.short	0x00ff


	//----- nvinfo : EIATTR_MERCURY_ISA_VERSION
	.align		4
        /*0060*/ 	.byte	0x03, 0x5f
        /*0062*/ 	.short	0x0101


	//----- nvinfo : EIATTR_VRC_CTA_INIT_COUNT
	.align		4
        /*0064*/ 	.byte	0x02, 0x4a
	.zero		1
	.zero		1


	//----- nvinfo : EIATTR_EXIT_INSTR_OFFSETS
	.align		4
        /*0068*/ 	.byte	0x04, 0x1c
        /*006a*/ 	.short	(.L_19 - .L_18)


	//   ....[0]....
.L_18:
        /*006c*/ 	.word	0x00000050


	//   ....[1]....
        /*0070*/ 	.word	0x00000810


	//   ....[2]....
        /*0074*/ 	.word	0x00000990


	//   ....[3]....
        /*0078*/ 	.word	0x00000a20


	//----- nvinfo : EIATTR_CRS_STACK_SIZE
	.align		4
.L_19:
        /*007c*/ 	.byte	0x04, 0x1e
        /*007e*/ 	.short	(.L_21 - .L_20)
.L_20:
        /*0080*/ 	.word	0x00000000


	//----- nvinfo : EIATTR_CBANK_PARAM_SIZE
	.align		4
.L_21:
        /*0084*/ 	.byte	0x03, 0x19
        /*0086*/ 	.short	0x0020


	//----- nvinfo : EIATTR_PARAM_CBANK
	.align		4
        /*0088*/ 	.byte	0x04, 0x0a
        /*008a*/ 	.short	(.L_23 - .L_22)
	.align		4
.L_22:
        /*008c*/ 	.word	index@(.nv.constant0._Z29kawpow_multi_pool_mine_kernelPhP15MultiPoolResultmii)
        /*0090*/ 	.short	0x0380
        /*0092*/ 	.short	0x0020


	//----- nvinfo : EIATTR_SW_WAR
	.align		4
.L_23:
        /*0094*/ 	.byte	0x04, 0x36
        /*0096*/ 	.short	(.L_25 - .L_24)
.L_24:
        /*0098*/ 	.word	0x00000008
.L_25:


//--------------------- .nv.callgraph             --------------------------
	.section	.nv.callgraph,"",@"SHT_CUDA_CALLGRAPH"
	.align	4
	.sectionentsize	8
	.align		4
        /*0000*/ 	.word	0x00000000
	.align		4
        /*0004*/ 	.word	0xffffffff
	.align		4
        /*0008*/ 	.word	0x00000000
	.align		4
        /*000c*/ 	.word	0xfffffffe
	.align		4
        /*0010*/ 	.word	0x00000000
	.align		4
        /*0014*/ 	.word	0xfffffffd
	.align		4
        /*0018*/ 	.word	0x00000000
	.align		4
        /*001c*/ 	.word	0xfffffffc


//--------------------- .text._Z29kawpow_multi_pool_mine_kernelPhP15MultiPoolResultmii --------------------------
	.section	.text._Z29kawpow_multi_pool_mine_kernelPhP15MultiPoolResultmii,"ax",@progbits
	.align	128
        .global         _Z29kawpow_multi_pool_mine_kernelPhP15MultiPoolResultmii
        .type           _Z29kawpow_multi_pool_mine_kernelPhP15MultiPoolResultmii,@function
        .size           _Z29kawpow_multi_pool_mine_kernelPhP15MultiPoolResultmii,(.L_x_7 - _Z29kawpow_multi_pool_mine_kernelPhP15MultiPoolResultmii)
        .other          _Z29kawpow_multi_pool_mine_kernelPhP15MultiPoolResultmii,@"STO_CUDA_ENTRY STV_DEFAULT"
_Z29kawpow_multi_pool_mine_kernelPhP15MultiPoolResultmii:
.text._Z29kawpow_multi_pool_mine_kernelPhP15MultiPoolResultmii:
[----:B------:R-:W-:Y:S08]  /*0000*/  LDC R1, c[0x0][0x37c] ;  /* 0x0000df00ff017b82 */ /* 0x000ff00000000800 */
[----:B------:R-:W0:Y:S01]  /*0010*/  LDC.64 R2, c[0x0][0x380] ;  /* 0x0000e000ff027b82 */ /* 0x000e220000000a00 */
[----:B------:R-:W0:Y:S02]  /*0020*/  LDCU.64 UR6, c[0x0][0x358] ;  /* 0x00006b00ff0677ac */ /* 0x000e240008000a00 */
[----:B0-----:R-:W2:Y:S02]  /*0030*/  LDG.E R2, desc[UR6][R2.64] ;  /* 0x0000000602027981 */ /* 0x001ea4000c1e1900 */
[----:B--2---:R-:W-:-:S13]  /*0040*/  ISETP.NE.AND P0, PT, R2, 0x50, PT ;  /* 0x000000500200780c */ /* 0x004fda0003f05270 */
[----:B------:R-:W-:Y:S05]  /*0050*/  @P0 EXIT ;  /* 0x000000000000094d */ /* 0x000fea0003800000 */
[----:B------:R-:W0:Y:S01]  /*0060*/  LDC R12, c[0x0][0x398] ;  /* 0x0000e600ff0c7b82 */ /* 0x000e220000000800 */
[----:B------:R-:W-:Y:S01]  /*0070*/  IMAD.MOV.U32 R0, RZ, RZ, RZ ;  /* 0x000000ffff007224 */ /* 0x000fe200078e00ff */
[----:B0-----:R-:W-:-:S13]  /*0080*/  ISETP.GE.AND P0, PT, R12, 0x1, PT ;  /* 0x000000010c00780c */ /* 0x001fda0003f06270 */
[----:B------:R-:W-:Y:S05]  /*0090*/  @!P0 BRA `(.L_x_0) ;  /* 0x0000000400d08947 */ /* 0x000fea0003800000 */
[----:B------:R-:W0:Y:S01]  /*00a0*/  LDCU.64 UR4, c[0x0][0x380] ;  /* 0x00007000ff0477ac */ /* 0x000e220008000a00 */
[----:B------:R-:W-:Y:S02]  /*00b0*/  IMAD.MOV.U32 R3, RZ, RZ, -0x1 ;  /* 0xffffffffff037424 */ /* 0x000fe400078e00ff */
[----:B------:R-:W-:Y:S02]  /*00c0*/  IMAD.MOV.U32 R0, RZ, RZ, RZ ;  /* 0x000000ffff007224 */ /* 0x000fe400078e00ff */
[----:B------:R-:W-:Y:S01]  /*00d0*/  IMAD.MOV.U32 R4, RZ, RZ, -0x1 ;  /* 0xffffffffff047424 */ /* 0x000fe200078e00ff */
[----:B------:R-:W-:-:S05]  /*00e0*/  VIADDMNMX.U32 R12, R12, R3, 0x1f, PT ;  /* 0x0000001f0c0c7446 */ /* 0x000fca0003800003 */
[----:B------:R-:W-:Y:S01]  /*00f0*/  IMAD.MOV R12, RZ, RZ, -R12 ;  /* 0x000000ffff0c7224 */ /* 0x000fe200078e0a0c */
[----:B0-----:R-:W-:-:S04]  /*0100*/  UIADD3 UR4, UP0, UPT, UR4, 0x73, URZ ;  /* 0x0000007304047890 */ /* 0x001fc8000ff1e0ff */
[----:B------:R-:W-:Y:S02]  /*0110*/  UIADD3.X UR5, UPT, UPT, URZ, UR5, URZ, UP0, !UPT ;  /* 0x00000005ff057290 */ /* 0x000fe400087fe4ff */
[----:B------:R-:W-:-:S04]  /*0120*/  IMAD.U32 R2, RZ, RZ, UR4 ;  /* 0x00000004ff027e24 */ /* 0x000fc8000f8e00ff */
[----:B------:R-:W-:-:S07]  /*0130*/  IMAD.U32 R3, RZ, RZ, UR5 ;  /* 0x00000005ff037e24 */ /* 0x000fce000f8e00ff */
.L_x_2:
[----:B------:R-:W2:Y:S04]  /*0140*/  LDG.E.U8 R14, desc[UR6][R2.64+-0x17] ;  /* 0xffffe906020e7981 */ /* 0x000ea8000c1e1100 */
[----:B------:R-:W2:Y:S04]  /*0150*/  LDG.E.U8 R15, desc[UR6][R2.64+-0x16] ;  /* 0xffffea06020f7981 */ /* 0x000ea8000c1e1100 */
[----:B------:R-:W3:Y:S04]  /*0160*/  LDG.E.U8 R5, desc[UR6][R2.64+-0x1f] ;  /* 0xffffe10602057981 */ /* 0x000ee8000c1e1100 */
[----:B------:R-:W3:Y:S04]  /*0170*/  LDG.E.U8 R6, desc[UR6][R2.64+-0x1e] ;  /* 0xffffe20602067981 */ /* 0x000ee8000c1e1100 */
[----:B------:R-:W4:Y:S04]  /*0180*/  LDG.E.U8 R9, desc[UR6][R2.64+-0x1b] ;  /* 0xffffe50602097981 */ /* 0x000f28000c1e1100 */
[----:B------:R-:W4:Y:S04]  /*0190*/  LDG.E.U8 R10, desc[UR6][R2.64+-0x1a] ;  /* 0xffffe606020a7981 */ /* 0x000f28000c1e1100 */
[----:B------:R-:W5:Y:S04]  /*01a0*/  LDG.E.U8 R7, desc[UR6][R2.64+-0x1d] ;  /* 0xffffe30602077981 */ /* 0x000f68000c1e1100 */
        /* <DEDUP_REMOVED lines=10> */
[----:B------:R-:W5:Y:S01]  /*0250*/  LDG.E.U8 R17, desc[UR6][R2.64+-0xd] ;  /* 0xfffff30602117981 */ /* 0x000f62000c1e1100 */
[----:B--2---:R-:W-:-:S03]  /*0260*/  LEA R15, R14, R15, 0x8 ;  /* 0x0000000f0e0f7211 */ /* 0x004fc600078e40ff */
[----:B------:R-:W2:Y:S01]  /*0270*/  LDG.E.U8 R14, desc[UR6][R2.64+-0x1] ;  /* 0xffffff06020e7981 */ /* 0x000ea2000c1e1100 */
[----:B---3--:R-:W-:-:S03]  /*0280*/  IMAD R6, R5, 0x100, R6 ;  /* 0x0000010005067824 */ /* 0x008fc600078e0206 */
[----:B------:R-:W3:Y:S01]  /*0290*/  LDG.E.U8 R5, desc[UR6][R2.64] ;  /* 0x0000000602057981 */ /* 0x000ee2000c1e1100 */
[----:B----4-:R-:W-:-:S03]  /*02a0*/  IMAD R10, R9, 0x100, R10 ;  /* 0x00000100090a7824 */ /* 0x010fc600078e020a */
[----:B------:R-:W4:Y:S01]  /*02b0*/  LDG.E.U8 R9, desc[UR6][R2.64+-0xb] ;  /* 0xfffff50602097981 */ /* 0x000f22000c1e1100 */
[----:B-----5:R-:W-:Y:S02]  /*02c0*/  IMAD R7, R6, 0x100, R7 ;  /* 0x0000010006077824 */ /* 0x020fe400078e0207 */
[----:B------:R-:W-:Y:S02]  /*02d0*/  IMAD R10, R10, 0x100, R11 ;  /* 0x000001000a0a7824 */ /* 0x000fe400078e020b */
[----:B------:R-:W5:Y:S01]  /*02e0*/  LDG.E.U8 R11, desc[UR6][R2.64+-0xe] ;  /* 0xfffff206020b7981 */ /* 0x000f62000c1e1100 */
[----:B------:R-:W-:-:S03]  /*02f0*/  IMAD.U32 R6, R7, 0x100, R8 ;  /* 0x0000010007067824 */ /* 0x000fc600078e0008 */
[----:B------:R-:W4:Y:S01]  /*0300*/  LDG.E.U8 R8, desc[UR6][R2.64+-0x6] ;  /* 0xfffffa0602087981 */ /* 0x000f22000c1e1100 */
[----:B------:R-:W-:-:S03]  /*0310*/  IMAD.U32 R7, R10, 0x100, R13 ;  /* 0x000001000a077824 */ /* 0x000fc600078e000d */
[----:B------:R-:W5:Y:S01]  /*0320*/  LDG.E.U8 R10, desc[UR6][R2.64+-0xf] ;  /* 0xfffff106020a7981 */ /* 0x000f62000c1e1100 */
[----:B------:R-:W-:-:S03]  /*0330*/  IMAD R24, R15, 0x100, R16 ;  /* 0x000001000f187824 */ /* 0x000fc600078e0210 */
[----:B------:R-:W4:Y:S04]  /*0340*/  LDG.E.U8 R16, desc[UR6][R2.64+-0xa] ;  /* 0xfffff60602107981 */ /* 0x000f28000c1e1100 */
[----:B------:R-:W4:Y:S01]  /*0350*/  LDG.E.U8 R15, desc[UR6][R2.64+-0x7] ;  /* 0xfffff906020f7981 */ /* 0x000f22000c1e1100 */
[----:B------:R-:W-:-:S03]  /*0360*/  IMAD.U32 R23, R24, 0x100, R23 ;  /* 0x0000010018177824 */ /* 0x000fc600078e0017 */
[----:B------:R-:W4:Y:S04]  /*0370*/  LDG.E.U8 R13, desc[UR6][R2.64+-0x9] ;  /* 0xfffff706020d7981 */ /* 0x000f28000c1e1100 */
[----:B------:R-:W4:Y:S01]  /*0380*/  LDG.E.U8 R24, desc[UR6][R2.64+-0x5] ;  /* 0xfffffb0602187981 */ /* 0x000f22000c1e1100 */
[----:B------:R-:W-:-:S03]  /*0390*/  IMAD R25, R21, 0x100, R22 ;  /* 0x0000010015197824 */ /* 0x000fc600078e0216 */
[----:B------:R-:W4:Y:S01]  /*03a0*/  LDG.E.U8 R22, desc[UR6][R2.64+-0x10] ;  /* 0xfffff00602167981 */ /* 0x000f22000c1e1100 */
[----:B------:R-:W-:-:S03]  /*03b0*/  IMAD R27, R19, 0x100, R20 ;  /* 0x00000100131b7824 */ /* 0x000fc600078e0214 */
[----:B------:R-:W4:Y:S04]  /*03c0*/  LDG.E.U8 R19, desc[UR6][R2.64+-0xc] ;  /* 0xfffff40602137981 */ /* 0x000f28000c1e1100 */
[----:B------:R-:W4:Y:S04]  /*03d0*/  LDG.E.U8 R20, desc[UR6][R2.64+-0x8] ;  /* 0xfffff80602147981 */ /* 0x000f28000c1e1100 */
[----:B------:R-:W4:Y:S01]  /*03e0*/  LDG.E.U8 R21, desc[UR6][R2.64+-0x4] ;  /* 0xfffffc0602157981 */ /* 0x000f22000c1e1100 */
[----:B------:R-:W-:Y:S01]  /*03f0*/  LEA R25, R25, R18, 0x8 ;  /* 0x0000001219197211 */ /* 0x000fe200078e40ff */
[----:B------:R-:W-:Y:S01]  /*0400*/  VIADD R12, R12, 0x1 ;  /* 0x000000010c0c7836 */ /* 0x000fe20000000000 */
[----:B------:R-:W-:Y:S01]  /*0410*/  PLOP3.LUT P0, PT, PT, PT, PT, 0x80, 0x8 ;  /* 0x000000000008781c */ /* 0x000fe20003f0f070 */
[----:B------:R-:W-:-:S03]  /*0420*/  VIADD R4, R4, 0x1 ;  /* 0x0000000104047836 */ /* 0x000fc60000000000 */
[----:B------:R-:W-:Y:S01]  /*0430*/  ISETP.NE.AND P1, PT, R12, 0x1, PT ;  /* 0x000000010c00780c */ /* 0x000fe20003f25270 */
[----:B--2---:R-:W-:-:S04]  /*0440*/  IMAD R14, R27, 0x100, R14 ;  /* 0x000001001b0e7824 */ /* 0x004fc800078e020e */
[----:B---3--:R-:W-:-:S05]  /*0450*/  IMAD.U32 R5, R14, 0x100, R5 ;  /* 0x000001000e057824 */ /* 0x008fca00078e0005 */
[----:B------:R-:W-:Y:S01]  /*0460*/  ISETP.GE.U32.AND P2, PT, R5, 0x5a5a5a65, PT ;  /* 0x5a5a5a650500780c */ /* 0x000fe20003f46070 */
[----:B-----5:R-:W-:Y:S02]  /*0470*/  IMAD R10, R10, 0x100, R11 ;  /* 0x000001000a0a7824 */ /* 0x020fe400078e020b */
[----:B----4-:R-:W-:Y:S02]  /*0480*/  IMAD R16, R9, 0x100, R16 ;  /* 0x0000010009107824 */ /* 0x010fe400078e0210 */
[----:B------:R-:W-:Y:S02]  /*0490*/  IMAD R15, R15, 0x100, R8 ;  /* 0x000001000f0f7824 */ /* 0x000fe400078e0208 */
[----:B------:R-:W-:Y:S02]  /*04a0*/  IMAD R10, R10, 0x100, R17 ;  /* 0x000001000a0a7824 */ /* 0x000fe400078e0211 */
[----:B------:R-:W-:Y:S02]  /*04b0*/  IMAD R13, R16, 0x100, R13 ;  /* 0x00000100100d7824 */ /* 0x000fe400078e020d */
[----:B------:R-:W-:-:S02]  /*04c0*/  IMAD R24, R15, 0x100, R24 ;  /* 0x000001000f187824 */ /* 0x000fc400078e0218 */
[----:B------:R-:W-:Y:S01]  /*04d0*/  IMAD.U32 R22, R25, 0x100, R22 ;  /* 0x0000010019167824 */ /* 0x000fe200078e0016 */
[----:B------:R-:W-:Y:S01]  /*04e0*/  LEA R10, R10, R19, 0x8 ;  /* 0x000000130a0a7211 */ /* 0x000fe200078e40ff */
[----:B------:R-:W-:Y:S02]  /*04f0*/  IMAD.U32 R13, R13, 0x100, R20 ;  /* 0x000001000d0d7824 */ /* 0x000fe400078e0014 */
[----:B------:R-:W-:Y:S01]  /*0500*/  IMAD.U32 R21, R24, 0x100, R21 ;  /* 0x0000010018157824 */ /* 0x000fe200078e0015 */
[----:B------:R-:W-:Y:S06]  /*0510*/  @!P2 BRA `(.L_x_1) ;  /* 0x000000000094a947 */ /* 0x000fec0003800000 */
[----:B------:R-:W-:Y:S02]  /*0520*/  ISETP.NE.AND P2, PT, R5, 0x5a5a5a65, PT ;  /* 0x5a5a5a650500780c */ /* 0x000fe40003f45270 */
[----:B------:R-:W-:-:S11]  /*0530*/  PLOP3.LUT P0, PT, PT, PT, PT, 0x8, 0x80 ;  /* 0x000000000080781c */ /* 0x000fd60003f0e170 */
[----:B------:R-:W-:Y:S05]  /*0540*/  @P2 BRA `(.L_x_1) ;  /* 0x0000000000882947 */ /* 0x000fea0003800000 */
[----:B------:R-:W-:Y:S02]  /*0550*/  ISETP.GE.U32.AND P2, PT, R21, 0x5a5a5a64, PT ;  /* 0x5a5a5a641500780c */ /* 0x000fe40003f46070 */
[----:B------:R-:W-:-:S11]  /*0560*/  PLOP3.LUT P0, PT, PT, PT, PT, 0x80, 0x8 ;  /* 0x000000000008781c */ /* 0x000fd60003f0f070 */
[----:B------:R-:W-:Y:S05]  /*0570*/  @!P2 BRA `(.L_x_1) ;  /* 0x00000000007ca947 */ /* 0x000fea0003800000 */
        /* <DEDUP_REMOVED lines=29> */
[----:B------:R-:W-:-:S04]  /*0750*/  @P2 ISETP.GE.U32.AND P3, PT, R6, 0x5a5a5a62, PT ;  /* 0x5a5a5a620600280c */ /* 0x000fc80003f66070 */
[----:B------:R-:W-:-:S13]  /*0760*/  @P2 ISETP.EQ.AND P0, PT, R7, 0x5a5a5a63, !P3 ;  /* 0x5a5a5a630700280c */ /* 0x000fda0005f02270 */
.L_x_1:
[----:B------:R-:W-:Y:S01]  /*0770*/  IMAD.MOV.U32 R5, RZ, RZ, 0x1 ;  /* 0x00000001ff057424 */ /* 0x000fe200078e00ff */
[----:B------:R-:W-:-:S04]  /*0780*/  IADD3 R2, P2, PT, R2, 0x74, RZ ;  /* 0x0000007402027810 */ /* 0x000fc80007f5e0ff */
[----:B------:R-:W-:Y:S01]  /*0790*/  SHF.L.U32 R5, R5, R4, RZ ;  /* 0x0000000405057219 */ /* 0x000fe200000006ff */
[----:B------:R-:W-:-:S03]  /*07a0*/  IMAD.X R3, RZ, RZ, R3, P2 ;  /* 0x000000ffff037224 */ /* 0x000fc600010e0603 */
[----:B------:R-:W-:-:S04]  /*07b0*/  SEL R5, R5, RZ, !P0 ;  /* 0x000000ff05057207 */ /* 0x000fc80004000000 */
[----:B------:R-:W-:Y:S01]  /*07c0*/  LOP3.LUT R0, R5, R0, RZ, 0xfc, !PT ;  /* 0x0000000005007212 */ /* 0x000fe200078efcff */
[----:B------:R-:W-:Y:S06]  /*07d0*/  @P1 BRA `(.L_x_2) ;  /* 0xfffffff800581947 */ /* 0x000fec000383ffff */
.L_x_0:
[----:B------:R-:W0:Y:S02]  /*07e0*/  LDC R2, c[0x0][0x39c] ;  /* 0x0000e700ff027b82 */ /* 0x000e240000000800 */
[----:B0-----:R-:W-:-:S04]  /*07f0*/  ISETP.GE.AND P0, PT, R2, 0x1, PT ;  /* 0x000000010200780c */ /* 0x001fc80003f06270 */
[----:B------:R-:W-:-:S13]  /*0800*/  ISETP.EQ.OR P0, PT, R0, RZ, !P0 ;  /* 0x000000ff0000720c */ /* 0x000fda0004702670 */
[----:B------:R-:W-:Y:S05]  /*0810*/  @P0 EXIT ;  /* 0x000000000000094d */ /* 0x000fea0003800000 */
[----:B------:R-:W0:Y:S01]  /*0820*/  S2R R2, SR_TID.X ;  /* 0x0000000000027919 */ /* 0x000e220000002100 */
[----:B------:R-:W0:Y:S01]  /*0830*/  S2UR UR8, SR_CTAID.X ;  /* 0x00000000000879c3 */ /* 0x000e220000002500 */
[----:B------:R-:W1:Y:S01]  /*0840*/  LDCU.64 UR4, c[0x0][0x388] ;  /* 0x00007100ff0477ac */ /* 0x000e620008000a00 */
[----:B------:R-:W-:Y:S01]  /*0850*/  IMAD.MOV.U32 R10, RZ, RZ, RZ ;  /* 0x000000ffff0a7224 */ /* 0x000fe200078e00ff */
[----:B------:R-:W2:Y:S05]  /*0860*/  LDCU UR9, c[0x0][0x390] ;  /* 0x00007200ff0977ac */ /* 0x000eaa0008000800 */
[----:B------:R-:W0:Y:S01]  /*0870*/  LDC R3, c[0x0][0x360] ;  /* 0x0000d800ff037b82 */ /* 0x000e220000000800 */
[----:B-1----:R-:W-:Y:S01]  /*0880*/  MOV R4, UR4 ;  /* 0x0000000400047c02 */ /* 0x002fe20008000f00 */
[----:B------:R-:W-:-:S02]  /*0890*/  IMAD.U32 R5, RZ, RZ, UR5 ;  /* 0x00000005ff057e24 */ /* 0x000fc4000f8e00ff */
[----:B0-----:R-:W-:-:S04]  /*08a0*/  IMAD R2, R3, UR8, R2 ;  /* 0x0000000803027c24 */ /* 0x001fc8000f8e0202 */
[----:B--2---:R-:W-:-:S05]  /*08b0*/  VIADD R11, R2, UR9 ;  /* 0x00000009020b7c36 */ /* 0x004fca0008000000 */
[----:B------:R-:W2:Y:S01]  /*08c0*/  ATOMG.E.CAS.STRONG.GPU PT, R4, [R4], R10, R11 ;  /* 0x0000000a040473a9 */ /* 0x000ea200001ee10b */
[----:B------:R-:W-:Y:S01]  /*08d0*/  IMAD.U32 R2, RZ, RZ, UR4 ;  /* 0x00000004ff027e24 */ /* 0x000fe2000f8e00ff */
[----:B------:R-:W-:Y:S01]  /*08e0*/  BSSY B0, `(.L_x_3) ;  /* 0x0000012000007945 */ /* 0x000fe20003800000 */
[----:B------:R-:W-:Y:S01]  /*08f0*/  IMAD.U32 R3, RZ, RZ, UR5 ;  /* 0x00000005ff037e24 */ /* 0x000fe2000f8e00ff */
[----:B--2---:R-:W-:-:S13]  /*0900*/  ISETP.NE.AND P0, PT, R4, RZ, PT ;  /* 0x000000ff0400720c */ /* 0x004fda0003f05270 */
[----:B------:R-:W-:Y:S05]  /*0910*/  @!P0 BRA `(.L_x_4) ;  /* 0x0000000000388947 */ /* 0x000fea0003800000 */
[----:B------:R-:W0:Y:S01]  /*0920*/  LDC R8, c[0x0][0x39c] ;  /* 0x0000e700ff087b82 */ /* 0x000e220000000800 */
[----:B------:R-:W-:Y:S01]  /*0930*/  BSSY B1, `(.L_x_4) ;  /* 0x000000c000017945 */ /* 0x000fe20003800000 */
[----:B------:R-:W-:-:S06]  /*0940*/  IMAD.MOV.U32 R7, RZ, RZ, RZ ;  /* 0x000000ffff077224 */ /* 0x000fcc00078e00ff */
[----:B------:R-:W1:Y:S02]  /*0950*/  LDC.64 R4, c[0x0][0x388] ;  /* 0x0000e200ff047b82 */ /* 0x000e640000000a00 */
.L_x_5:
[----:B------:R-:W-:Y:S01]  /*0960*/  VIADD R7, R7, 0x1 ;  /* 0x0000000107077836 */ /* 0x000fe20000000000 */
[----:B------:R-:W-:Y:S05]  /*0970*/  YIELD ;  /* 0x0000000000007946 */ /* 0x000fea0003800000 */
[----:B0-----:R-:W-:-:S13]  /*0980*/  ISETP.NE.AND P0, PT, R7, R8, PT ;  /* 0x000000080700720c */ /* 0x001fda0003f05270 */
[----:B------:R-:W-:Y:S05]  /*0990*/  @!P0 EXIT ;  /* 0x000000000000894d */ /* 0x000fea0003800000 */
[----:B------:R-:W-:Y:S02]  /*09a0*/  IMAD.MOV.U32 R10, RZ, RZ, RZ ;  /* 0x000000ffff0a7224 */ /* 0x000fe400078e00ff */
[----:B-1----:R-:W-:-:S05]  /*09b0*/  IMAD.WIDE.U32 R2, R7, 0x8, R4 ;  /* 0x0000000807027825 */ /* 0x002fca00078e0004 */
[----:B------:R-:W2:Y:S02]  /*09c0*/  ATOMG.E.CAS.STRONG.GPU PT, R6, [R2], R10, R11 ;  /* 0x0000000a020673a9 */ /* 0x000ea400001ee10b */
[----:B--2---:R-:W-:-:S13]  /*09d0*/  ISETP.NE.AND P0, PT, R6, RZ, PT ;  /* 0x000000ff0600720c */ /* 0x004fda0003f05270 */
[----:B------:R-:W-:Y:S05]  /*09e0*/  @P0 BRA `(.L_x_5) ;  /* 0xfffffffc00dc0947 */ /* 0x000fea000383ffff */
[----:B------:R-:W-:Y:S05]  /*09f0*/  BSYNC B1 ;  /* 0x0000000000017941 */ /* 0x000fea0003800000 */
.L_x_4:
[----:B------:R-:W-:Y:S05]  /*0a00*/  BSYNC B0 ;  /* 0x0000000000007941 */ /* 0x000fea0003800000 */
.L_x_3:
[----:B------:R-:W-:Y:S01]  /*0a10*/  STG.E desc[UR6][R2.64+0x4], R0 ;  /* 0x0000040002007986 */ /* 0x000fe2000c101906 */
[----:B------:R-:W-:Y:S05]  /*0a20*/  EXIT ;  /* 0x000000000000794d */ /* 0x000fea0003800000 */
.L_x_6:
[----:B------:R-:W-:-:S00]  /*0a30*/  BRA `(.L_x_6) ;  /* 0xfffffffc00fc7947 */ /* 0x000fc0000383ffff */
[----:B------:R-:W-:-:S00]  /*0a40*/  NOP ;  /* 0x0000000000007918 */ /* 0x000fc00000000000 */
        /* <DEDUP_REMOVED lines=11> */
.L_x_7:


//--------------------- .nv.shared.reserved.0     --------------------------
	.section	.nv.shared.reserved.0,"aw",@nobits
	.weak		__nv_reservedSMEM_offset_0_alias
	.size		__nv_reservedSMEM_offset_0_alias, 0, 64
	.other		__nv_reservedSMEM_offset_0_alias,@"STO_CUDA_RESERVED_SHARED STV_DEFAULT"
__nv_reservedSMEM_offset_0_alias:
	.zero		0
	.zero		64


//--------------------- .nv.constant0._Z29kawpow_multi_pool_mine_kernelPhP15MultiPoolResultmii --------------------------
	.section	.nv.constant0._Z29kawpow_multi_pool_mine_kernelPhP15MultiPoolResultmii,"a",@progbits
	.sectionflags	@""
	.align	4
.nv.constant0._Z29kawpow_multi_pool_mine_kernelPhP15MultiPoolResultmii:
	.zero		928


//--------------------- SYMBOLS --------------------------

	.type		.nv.reservedSmem.offset0,@object
	.size		.nv.reservedSmem.offset0,0x4
